//
// Generated by NVIDIA NVVM Compiler
//
// Compiler Build ID: CL-36424714
// Cuda compilation tools, release 13.0, V13.0.88
// Based on NVVM 20.0.0
//

.version 9.0
.target sm_100
.address_size 64

	// .globl	_Z12multiply_gpuPiS_S_iii

.visible .entry _Z12multiply_gpuPiS_S_iii(
	.param .u64 .ptr .align 1 _Z12multiply_gpuPiS_S_iii_param_0,
	.param .u64 .ptr .align 1 _Z12multiply_gpuPiS_S_iii_param_1,
	.param .u64 .ptr .align 1 _Z12multiply_gpuPiS_S_iii_param_2,
	.param .u32 _Z12multiply_gpuPiS_S_iii_param_3,
	.param .u32 _Z12multiply_gpuPiS_S_iii_param_4,
	.param .u32 _Z12multiply_gpuPiS_S_iii_param_5
)
{
	.reg .pred 	%p<13>;
	.reg .b32 	%r<112>;
	.reg .b64 	%rd<40>;

	ld.param.u64 	%rd5, [_Z12multiply_gpuPiS_S_iii_param_0];
	ld.param.u64 	%rd6, [_Z12multiply_gpuPiS_S_iii_param_1];
	ld.param.u64 	%rd4, [_Z12multiply_gpuPiS_S_iii_param_2];
	ld.param.u32 	%r34, [_Z12multiply_gpuPiS_S_iii_param_3];
	ld.param.u32 	%r32, [_Z12multiply_gpuPiS_S_iii_param_4];
	ld.param.u32 	%r35, [_Z12multiply_gpuPiS_S_iii_param_5];
	cvta.to.global.u64 	%rd1, %rd6;
	cvta.to.global.u64 	%rd2, %rd5;
	mov.u32 	%r36, %ctaid.x;
	mov.u32 	%r37, %ntid.x;
	mov.u32 	%r38, %tid.x;
	mad.lo.s32 	%r1, %r36, %r37, %r38;
	mov.u32 	%r39, %ctaid.y;
	mov.u32 	%r40, %ntid.y;
	mov.u32 	%r41, %tid.y;
	mad.lo.s32 	%r42, %r39, %r40, %r41;
	setp.ge.s32 	%p1, %r1, %r34;
	setp.ge.s32 	%p2, %r42, %r35;
	or.pred  	%p3, %p1, %p2;
	@%p3 bra 	$L__BB0_14;
	setp.lt.s32 	%p4, %r32, 1;
	mov.b32 	%r111, 0;
	@%p4 bra 	$L__BB0_13;
	mul.lo.s32 	%r3, %r32, %r1;
	and.b32  	%r4, %r32, 7;
	setp.lt.u32 	%p5, %r32, 8;
	mov.b32 	%r106, 0;
	mov.u32 	%r111, %r106;
	@%p5 bra 	$L__BB0_5;
	and.b32  	%r106, %r32, 2147483640;
	neg.s32 	%r100, %r106;
	shl.b32 	%r7, %r35, 3;
	add.s64 	%rd3, %rd2, 16;
	mov.b32 	%r111, 0;
	mul.wide.s32 	%rd11, %r35, 4;
	mov.u32 	%r98, %r3;
	mov.u32 	%r99, %r42;
$L__BB0_4:
	.pragma "nounroll";
	mul.wide.s32 	%rd7, %r98, 4;
	add.s64 	%rd8, %rd3, %rd7;
	ld.global.u32 	%r47, [%rd8+-16];
	mul.wide.s32 	%rd9, %r99, 4;
	add.s64 	%rd10, %rd1, %rd9;
	ld.global.u32 	%r48, [%rd10];
	mad.lo.s32 	%r49, %r48, %r47, %r111;
	ld.global.u32 	%r50, [%rd8+-12];
	add.s64 	%rd12, %rd10, %rd11;
	ld.global.u32 	%r51, [%rd12];
	mad.lo.s32 	%r52, %r51, %r50, %r49;
	ld.global.u32 	%r53, [%rd8+-8];
	add.s64 	%rd13, %rd12, %rd11;
	ld.global.u32 	%r54, [%rd13];
	mad.lo.s32 	%r55, %r54, %r53, %r52;
	ld.global.u32 	%r56, [%rd8+-4];
	add.s64 	%rd14, %rd13, %rd11;
	ld.global.u32 	%r57, [%rd14];
	mad.lo.s32 	%r58, %r57, %r56, %r55;
	ld.global.u32 	%r59, [%rd8];
	add.s64 	%rd15, %rd14, %rd11;
	ld.global.u32 	%r60, [%rd15];
	mad.lo.s32 	%r61, %r60, %r59, %r58;
	ld.global.u32 	%r62, [%rd8+4];
	add.s64 	%rd16, %rd15, %rd11;
	ld.global.u32 	%r63, [%rd16];
	mad.lo.s32 	%r64, %r63, %r62, %r61;
	ld.global.u32 	%r65, [%rd8+8];
	add.s64 	%rd17, %rd16, %rd11;
	ld.global.u32 	%r66, [%rd17];
	mad.lo.s32 	%r67, %r66, %r65, %r64;
	ld.global.u32 	%r68, [%rd8+12];
	add.s64 	%rd18, %rd17, %rd11;
	ld.global.u32 	%r69, [%rd18];
	mad.lo.s32 	%r111, %r69, %r68, %r67;
	add.s32 	%r100, %r100, 8;
	add.s32 	%r99, %r99, %r7;
	add.s32 	%r98, %r98, 8;
	setp.ne.s32 	%p6, %r100, 0;
	@%p6 bra 	$L__BB0_4;
$L__BB0_5:
	setp.eq.s32 	%p7, %r4, 0;
	@%p7 bra 	$L__BB0_13;
	and.b32  	%r19, %r32, 3;
	setp.lt.u32 	%p8, %r4, 4;
	@%p8 bra 	$L__BB0_8;
	add.s32 	%r71, %r106, %r3;
	mul.wide.s32 	%rd19, %r71, 4;
	add.s64 	%rd20, %rd2, %rd19;
	ld.global.u32 	%r72, [%rd20];
	mad.lo.s32 	%r73, %r106, %r35, %r42;
	mul.wide.s32 	%rd21, %r73, 4;
	add.s64 	%rd22, %rd1, %rd21;
	ld.global.u32 	%r74, [%rd22];
	mad.lo.s32 	%r75, %r74, %r72, %r111;
	ld.global.u32 	%r76, [%rd20+4];
	mul.wide.s32 	%rd23, %r35, 4;
	add.s64 	%rd24, %rd22, %rd23;
	ld.global.u32 	%r77, [%rd24];
	mad.lo.s32 	%r78, %r77, %r76, %r75;
	ld.global.u32 	%r79, [%rd20+8];
	add.s64 	%rd25, %rd24, %rd23;
	ld.global.u32 	%r80, [%rd25];
	mad.lo.s32 	%r81, %r80, %r79, %r78;
	ld.global.u32 	%r82, [%rd20+12];
	add.s64 	%rd26, %rd25, %rd23;
	ld.global.u32 	%r83, [%rd26];
	mad.lo.s32 	%r111, %r83, %r82, %r81;
	add.s32 	%r106, %r106, 4;
$L__BB0_8:
	setp.eq.s32 	%p9, %r19, 0;
	@%p9 bra 	$L__BB0_13;
	setp.eq.s32 	%p10, %r19, 1;
	@%p10 bra 	$L__BB0_11;
	add.s32 	%r85, %r106, %r3;
	mul.wide.s32 	%rd27, %r85, 4;
	add.s64 	%rd28, %rd2, %rd27;
	ld.global.u32 	%r86, [%rd28];
	mad.lo.s32 	%r87, %r106, %r35, %r42;
	mul.wide.s32 	%rd29, %r87, 4;
	add.s64 	%rd30, %rd1, %rd29;
	ld.global.u32 	%r88, [%rd30];
	mad.lo.s32 	%r89, %r88, %r86, %r111;
	ld.global.u32 	%r90, [%rd28+4];
	mul.wide.s32 	%rd31, %r35, 4;
	add.s64 	%rd32, %rd30, %rd31;
	ld.global.u32 	%r91, [%rd32];
	mad.lo.s32 	%r111, %r91, %r90, %r89;
	add.s32 	%r106, %r106, 2;
$L__BB0_11:
	and.b32  	%r92, %r32, 1;
	setp.eq.b32 	%p11, %r92, 1;
	not.pred 	%p12, %p11;
	@%p12 bra 	$L__BB0_13;
	add.s32 	%r93, %r106, %r3;
	mul.wide.s32 	%rd33, %r93, 4;
	add.s64 	%rd34, %rd2, %rd33;
	ld.global.u32 	%r94, [%rd34];
	mad.lo.s32 	%r95, %r106, %r35, %r42;
	mul.wide.s32 	%rd35, %r95, 4;
	add.s64 	%rd36, %rd1, %rd35;
	ld.global.u32 	%r96, [%rd36];
	mad.lo.s32 	%r111, %r96, %r94, %r111;
$L__BB0_13:
	mad.lo.s32 	%r97, %r35, %r1, %r42;
	cvta.to.global.u64 	%rd37, %rd4;
	mul.wide.s32 	%rd38, %r97, 4;
	add.s64 	%rd39, %rd37, %rd38;
	st.global.u32 	[%rd39], %r111;
$L__BB0_14:
	ret;

}


// ===== COMPILED SASS (sm_100) =====

	.target	sm_100

	.elftype	@"ET_EXEC"


//--------------------- .note.nv.tkinfo           --------------------------
	.section	.note.nv.tkinfo,"",@"SHT_NOTE"
	.sectionflags	@"SHF_NOTE_NV_TKINFO"
	.tkinfo
        /*0018*/ 	.word	0x00000002
        /*0030*/ 	.string	""
        /*0030*/ 	.string	"ptxas"
        /*0030*/ 	.string	"Cuda compilation tools, release 13.0, V13.0.88"
        /*0030*/ 	.string	"Build cuda_13.0.r13.0/compiler.36424714_0"
        /*0030*/ 	.string	"-arch sm_100 -m 64 "



//--------------------- .note.nv.cuinfo           --------------------------
	.section	.note.nv.cuinfo,"",@"SHT_NOTE"
	.sectionflags	@"SHF_NOTE_NV_CUINFO"
        /*0018*/ 	.short	0x0002
        /*001a*/ 	.short	0x0064
        /*001c*/ 	.short	0x0082
	.zero		2


//--------------------- .nv.info                  --------------------------
	.section	.nv.info,"",@"SHT_CUDA_INFO"
	.align	4


	//----- nvinfo : EIATTR_REGCOUNT
	.align		4
        /*0000*/ 	.byte	0x04, 0x2f
        /*0002*/ 	.short	(.L_1 - .L_0)
	.align		4
.L_0:
        /*0004*/ 	.word	index@(_Z12multiply_gpuPiS_S_iii)
        /*0008*/ 	.word	0x00000020


	//----- nvinfo : EIATTR_FRAME_SIZE
	.align		4
.L_1:
        /*000c*/ 	.byte	0x04, 0x11
        /*000e*/ 	.short	(.L_3 - .L_2)
	.align		4
.L_2:
        /*0010*/ 	.word	index@(_Z12multiply_gpuPiS_S_iii)
        /*0014*/ 	.word	0x00000000


	//----- nvinfo : EIATTR_MIN_STACK_SIZE
	.align		4
.L_3:
        /*0018*/ 	.byte	0x04, 0x12
        /*001a*/ 	.short	(.L_5 - .L_4)
	.align		4
.L_4:
        /*001c*/ 	.word	index@(_Z12multiply_gpuPiS_S_iii)
        /*0020*/ 	.word	0x00000000
.L_5:


//--------------------- .nv.compat                --------------------------
	.section	.nv.compat,"",@"SHT_CUDA_COMPAT_INFO"
	.align	4
        /*0000*/ 	.byte	0x02, 0x09, 0x00, 0x00, 0x02, 0x02, 0x01, 0x00, 0x02, 0x05, 0x05, 0x00, 0x03, 0x07, 0x01, 0x01
        /*0010*/ 	.byte	0x02, 0x03, 0x00, 0x00, 0x02, 0x06, 0x01, 0x00, 0x04, 0x0b, 0x08, 0x00, 0x09, 0x00, 0x00, 0x00
        /*0020*/ 	.byte	0x00, 0x00, 0x00, 0x00


//--------------------- .nv.info._Z12multiply_gpuPiS_S_iii --------------------------
	.section	.nv.info._Z12multiply_gpuPiS_S_iii,"",@"SHT_CUDA_INFO"
	.sectionflags	@""
	.align	4


	//----- nvinfo : EIATTR_CUDA_API_VERSION
	.align		4
        /*0000*/ 	.byte	0x04, 0x37
        /*0002*/ 	.short	(.L_7 - .L_6)
.L_6:
        /*0004*/ 	.word	0x00000082


	//----- nvinfo : EIATTR_KPARAM_INFO
	.align		4
.L_7:
        /*0008*/ 	.byte	0x04, 0x17
        /*000a*/ 	.short	(.L_9 - .L_8)
.L_8:
        /*000c*/ 	.word	0x00000000
        /*0010*/ 	.short	0x0005
        /*0012*/ 	.short	0x0020
        /*0014*/ 	.byte	0x00, 0xf0, 0x11, 0x00


	//----- nvinfo : EIATTR_KPARAM_INFO
	.align		4
.L_9:
        /*0018*/ 	.byte	0x04, 0x17
        /*001a*/ 	.short	(.L_11 - .L_10)
.L_10:
        /*001c*/ 	.word	0x00000000
        /*0020*/ 	.short	0x0004
        /*0022*/ 	.short	0x001c
        /*0024*/ 	.byte	0x00, 0xf0, 0x11, 0x00


	//----- nvinfo : EIATTR_KPARAM_INFO
	.align		4
.L_11:
        /*0028*/ 	.byte	0x04, 0x17
        /*002a*/ 	.short	(.L_13 - .L_12)
.L_12:
        /*002c*/ 	.word	0x00000000
        /*0030*/ 	.short	0x0003
        /*0032*/ 	.short	0x0018
        /*0034*/ 	.byte	0x00, 0xf0, 0x11, 0x00


	//----- nvinfo : EIATTR_KPARAM_INFO
	.align		4
.L_13:
        /*0038*/ 	.byte	0x04, 0x17
        /*003a*/ 	.short	(.L_15 - .L_14)
.L_14:
        /*003c*/ 	.word	0x00000000
        /*0040*/ 	.short	0x0002
        /*0042*/ 	.short	0x0010
        /*0044*/ 	.byte	0x00, 0xf5, 0x21, 0x00


	//----- nvinfo : EIATTR_KPARAM_INFO
	.align		4
.L_15:
        /*0048*/ 	.byte	0x04, 0x17
        /*004a*/ 	.short	(.L_17 - .L_16)
.L_16:
        /*004c*/ 	.word	0x00000000
        /*0050*/ 	.short	0x0001
        /*0052*/ 	.short	0x0008
        /*0054*/ 	.byte	0x00, 0xf5, 0x21, 0x00


	//----- nvinfo : EIATTR_KPARAM_INFO
	.align		4
.L_17:
        /*0058*/ 	.byte	0x04, 0x17
        /*005a*/ 	.short	(.L_19 - .L_18)
.L_18:
        /*005c*/ 	.word	0x00000000
        /*0060*/ 	.short	0x0000
        /*0062*/ 	.short	0x0000
        /*0064*/ 	.byte	0x00, 0xf5, 0x21, 0x00


	//----- nvinfo : EIATTR_SPARSE_MMA_MASK
	.align		4
.L_19:
        /*0068*/ 	.byte	0x03, 0x50
        /*006a*/ 	.short	0x0000


	//----- nvinfo : EIATTR_MAXREG_COUNT
	.align		4
        /*006c*/ 	.byte	0x03, 0x1b
        /*006e*/ 	.short	0x00ff


	//----- nvinfo : EIATTR_MERCURY_ISA_VERSION
	.align		4
        /*0070*/ 	.byte	0x03, 0x5f
        /*0072*/ 	.short	0x0101


	//----- nvinfo : EIATTR_VRC_CTA_INIT_COUNT
	.align		4
        /*0074*/ 	.byte	0x02, 0x4a
	.zero		1
	.zero		1


	//----- nvinfo : EIATTR_EXIT_INSTR_OFFSETS
	.align		4
        /*0078*/ 	.byte	0x04, 0x1c
        /*007a*/ 	.short	(.L_21 - .L_20)


	//   ....[0]....
.L_20:
        /*007c*/ 	.word	0x000000d0


	//   ....[1]....
        /*0080*/ 	.word	0x00000850


	//----- nvinfo : EIATTR_CBANK_PARAM_SIZE
	.align		4
.L_21:
        /*0084*/ 	.byte	0x03, 0x19
        /*0086*/ 	.short	0x0024


	//----- nvinfo : EIATTR_PARAM_CBANK
	.align		4
        /*0088*/ 	.byte	0x04, 0x0a
        /*008a*/ 	.short	(.L_23 - .L_22)
	.align		4
.L_22:
        /*008c*/ 	.word	index@(.nv.constant0._Z12multiply_gpuPiS_S_iii)
        /*0090*/ 	.short	0x0380
        /*0092*/ 	.short	0x0024


	//----- nvinfo : EIATTR_SW_WAR
	.align		4
.L_23:
        /*0094*/ 	.byte	0x04, 0x36
        /*0096*/ 	.short	(.L_25 - .L_24)
.L_24:
        /*0098*/ 	.word	0x00000008
.L_25:


//--------------------- .nv.callgraph             --------------------------
	.section	.nv.callgraph,"",@"SHT_CUDA_CALLGRAPH"
	.align	4
	.sectionentsize	8
	.align		4
        /*0000*/ 	.word	0x00000000
	.align		4
        /*0004*/ 	.word	0xffffffff
	.align		4
        /*0008*/ 	.word	0x00000000
	.align		4
        /*000c*/ 	.word	0xfffffffe
	.align		4
        /*0010*/ 	.word	0x00000000
	.align		4
        /*0014*/ 	.word	0xfffffffd
	.align		4
        /*0018*/ 	.word	0x00000000
	.align		4
        /*001c*/ 	.word	0xfffffffc


//--------------------- .text._Z12multiply_gpuPiS_S_iii --------------------------
	.section	.text._Z12multiply_gpuPiS_S_iii,"ax",@progbits
	.align	128
        .global         _Z12multiply_gpuPiS_S_iii
        .type           _Z12multiply_gpuPiS_S_iii,@function
        .size           _Z12multiply_gpuPiS_S_iii,(.L_x_5 - _Z12multiply_gpuPiS_S_iii)
        .other          _Z12multiply_gpuPiS_S_iii,@"STO_CUDA_ENTRY STV_DEFAULT"
_Z12multiply_gpuPiS_S_iii:
.text._Z12multiply_gpuPiS_S_iii:
[----:B------:R-:W-:Y:S01]  /*0000*/  LDC R1, c[0x0][0x37c] ;  /* 0x0000df00ff017b82 */ /* 0x000fe20000000800 */
[----:B------:R-:W0:Y:S07]  /*0010*/  S2R R5, SR_TID.Y ;  /* 0x0000000000057919 */ /* 0x000e2e0000002200 */
[----:B------:R-:W1:Y:S01]  /*0020*/  LDC R14, c[0x0][0x360] ;  /* 0x0000d800ff0e7b82 */ /* 0x000e620000000800 */
[----:B------:R-:W2:Y:S01]  /*0030*/  LDCU UR6, c[0x0][0x398] ;  /* 0x00007300ff0677ac */ /* 0x000ea20008000800 */
[----:B------:R-:W1:Y:S06]  /*0040*/  S2R R3, SR_TID.X ;  /* 0x0000000000037919 */ /* 0x000e6c0000002100 */
[----:B------:R-:W0:Y:S08]  /*0050*/  S2UR UR5, SR_CTAID.Y ;  /* 0x00000000000579c3 */ /* 0x000e300000002600 */
[----:B------:R-:W0:Y:S08]  /*0060*/  LDC R0, c[0x0][0x364] ;  /* 0x0000d900ff007b82 */ /* 0x000e300000000800 */
[----:B------:R-:W1:Y:S08]  /*0070*/  S2UR UR4, SR_CTAID.X ;  /* 0x00000000000479c3 */ /* 0x000e700000002500 */
[----:B------:R-:W3:Y:S01]  /*0080*/  LDC R15, c[0x0][0x3a0] ;  /* 0x0000e800ff0f7b82 */ /* 0x000ee20000000800 */
[----:B0-----:R-:W-:-:S02]  /*0090*/  IMAD R0, R0, UR5, R5 ;  /* 0x0000000500007c24 */ /* 0x001fc4000f8e0205 */
[----:B-1----:R-:W-:-:S03]  /*00a0*/  IMAD R14, R14, UR4, R3 ;  /* 0x000000040e0e7c24 */ /* 0x002fc6000f8e0203 */
[----:B---3--:R-:W-:-:S04]  /*00b0*/  ISETP.GE.AND P0, PT, R0, R15, PT ;  /* 0x0000000f0000720c */ /* 0x008fc80003f06270 */
[----:B--2---:R-:W-:-:S13]  /*00c0*/  ISETP.GE.OR P0, PT, R14, UR6, P0 ;  /* 0x000000060e007c0c */ /* 0x004fda0008706670 */
[----:B------:R-:W-:Y:S05]  /*00d0*/  @P0 EXIT ;  /* 0x000000000000094d */ /* 0x000fea0003800000 */
[----:B------:R-:W0:Y:S01]  /*00e0*/  LDC R17, c[0x0][0x39c] ;  /* 0x0000e700ff117b82 */ /* 0x000e220000000800 */
[----:B------:R-:W1:Y:S01]  /*00f0*/  LDCU.64 UR6, c[0x0][0x358] ;  /* 0x00006b00ff0677ac */ /* 0x000e620008000a00 */
[----:B------:R-:W-:Y:S01]  /*0100*/  HFMA2 R25, -RZ, RZ, 0, 0 ;  /* 0x00000000ff197431 */ /* 0x000fe200000001ff */
[----:B0-----:R-:W-:-:S13]  /*0110*/  ISETP.GE.AND P0, PT, R17, 0x1, PT ;  /* 0x000000011100780c */ /* 0x001fda0003f06270 */
[----:B-1----:R-:W-:Y:S05]  /*0120*/  @!P0 BRA `(.L_x_0) ;  /* 0x0000000400b88947 */ /* 0x002fea0003800000 */
[C---:B------:R-:W-:Y:S01]  /*0130*/  ISETP.GE.U32.AND P1, PT, R17.reuse, 0x8, PT ;  /* 0x000000081100780c */ /* 0x040fe20003f26070 */
[----:B------:R-:W-:Y:S01]  /*0140*/  IMAD R18, R14, R17, RZ ;  /* 0x000000110e127224 */ /* 0x000fe200078e02ff */
[----:B------:R-:W-:Y:S02]  /*0150*/  LOP3.LUT R26, R17, 0x7, RZ, 0xc0, !PT ;  /* 0x00000007111a7812 */ /* 0x000fe400078ec0ff */
[----:B------:R-:W-:Y:S02]  /*0160*/  MOV R19, RZ ;  /* 0x000000ff00137202 */ /* 0x000fe40000000f00 */
[----:B------:R-:W-:Y:S02]  /*0170*/  ISETP.NE.AND P0, PT, R26, RZ, PT ;  /* 0x000000ff1a00720c */ /* 0x000fe40003f05270 */
[----:B------:R-:W-:-:S05]  /*0180*/  MOV R25, RZ ;  /* 0x000000ff00197202 */ /* 0x000fca0000000f00 */
[----:B------:R-:W-:Y:S06]  /*0190*/  @!P1 BRA `(.L_x_1) ;  /* 0x0000000000c49947 */ /* 0x000fec0003800000 */
[----:B------:R-:W0:Y:S01]  /*01a0*/  LDCU.64 UR4, c[0x0][0x380] ;  /* 0x00007000ff0477ac */ /* 0x000e220008000a00 */
[----:B------:R-:W-:Y:S02]  /*01b0*/  LOP3.LUT R19, R17, 0x7ffffff8, RZ, 0xc0, !PT ;  /* 0x7ffffff811137812 */ /* 0x000fe400078ec0ff */
[----:B------:R-:W-:Y:S02]  /*01c0*/  MOV R25, RZ ;  /* 0x000000ff00197202 */ /* 0x000fe40000000f00 */
[----:B------:R-:W-:Y:S02]  /*01d0*/  MOV R16, R18 ;  /* 0x0000001200107202 */ /* 0x000fe40000000f00 */
[----:B------:R-:W-:Y:S02]  /*01e0*/  MOV R22, R0 ;  /* 0x0000000000167202 */ /* 0x000fe40000000f00 */
[----:B------:R-:W-:Y:S01]  /*01f0*/  IADD3 R20, PT, PT, -R19, RZ, RZ ;  /* 0x000000ff13147210 */ /* 0x000fe20007ffe1ff */
[----:B0-----:R-:W-:-:S04]  /*0200*/  UIADD3 UR4, UP0, UPT, UR4, 0x10, URZ ;  /* 0x0000001004047890 */ /* 0x001fc8000ff1e0ff */
[----:B------:R-:W-:-:S12]  /*0210*/  UIADD3.X UR5, UPT, UPT, URZ, UR5, URZ, UP0, !UPT ;  /* 0x00000005ff057290 */ /* 0x000fd800087fe4ff */
.L_x_2:
[----:B------:R-:W0:Y:S01]  /*0220*/  LDC.64 R12, c[0x0][0x388] ;  /* 0x0000e200ff0c7b82 */ /* 0x000e220000000a00 */
[----:B------:R-:W-:Y:S02]  /*0230*/  MOV R2, UR4 ;  /* 0x0000000400027c02 */ /* 0x000fe40008000f00 */
[----:B------:R-:W-:-:S03]  /*0240*/  MOV R3, UR5 ;  /* 0x0000000500037c02 */ /* 0x000fc60008000f00 */
[----:B------:R-:W-:-:S05]  /*0250*/  IMAD.WIDE R2, R16, 0x4, R2 ;  /* 0x0000000410027825 */ /* 0x000fca00078e0202 */
[----:B------:R-:W2:Y:S04]  /*0260*/  LDG.E R21, desc[UR6][R2.64+-0x10] ;  /* 0xfffff00602157981 */ /* 0x000ea8000c1e1900 */
[----:B------:R-:W3:Y:S04]  /*0270*/  LDG.E R23, desc[UR6][R2.64+-0xc] ;  /* 0xfffff40602177981 */ /* 0x000ee8000c1e1900 */
[----:B------:R-:W4:Y:S01]  /*0280*/  LDG.E R28, desc[UR6][R2.64+-0x8] ;  /* 0xfffff806021c7981 */ /* 0x000f22000c1e1900 */
[----:B0-----:R-:W-:-:S05]  /*0290*/  IMAD.WIDE R12, R22, 0x4, R12 ;  /* 0x00000004160c7825 */ /* 0x001fca00078e020c */
[----:B------:R0:W2:Y:S01]  /*02a0*/  LDG.E R24, desc[UR6][R12.64] ;  /* 0x000000060c187981 */ /* 0x0000a2000c1e1900 */
[----:B------:R-:W-:-:S04]  /*02b0*/  IMAD.WIDE R10, R15, 0x4, R12 ;  /* 0x000000040f0a7825 */ /* 0x000fc800078e020c */
[C---:B------:R-:W-:Y:S02]  /*02c0*/  IMAD.WIDE R4, R15.reuse, 0x4, R10 ;  /* 0x000000040f047825 */ /* 0x040fe400078e020a */
[----:B------:R-:W3:Y:S02]  /*02d0*/  LDG.E R10, desc[UR6][R10.64] ;  /* 0x000000060a0a7981 */ /* 0x000ee4000c1e1900 */
[C---:B------:R-:W-:Y:S02]  /*02e0*/  IMAD.WIDE R6, R15.reuse, 0x4, R4 ;  /* 0x000000040f067825 */ /* 0x040fe400078e0204 */
[----:B------:R1:W4:Y:S02]  /*02f0*/  LDG.E R27, desc[UR6][R4.64] ;  /* 0x00000006041b7981 */ /* 0x000324000c1e1900 */
[C---:B------:R-:W-:Y:S02]  /*0300*/  IMAD.WIDE R8, R15.reuse, 0x4, R6 ;  /* 0x000000040f087825 */ /* 0x040fe400078e0206 */
[----:B------:R-:W5:Y:S02]  /*0310*/  LDG.E R6, desc[UR6][R6.64] ;  /* 0x0000000606067981 */ /* 0x000f64000c1e1900 */
[----:B0-----:R-:W-:-:S02]  /*0320*/  IMAD.WIDE R12, R15, 0x4, R8 ;  /* 0x000000040f0c7825 */ /* 0x001fc400078e0208 */
[----:B------:R-:W5:Y:S04]  /*0330*/  LDG.E R29, desc[UR6][R8.64] ;  /* 0x00000006081d7981 */ /* 0x000f68000c1e1900 */
[----:B------:R-:W5:Y:S04]  /*0340*/  LDG.E R11, desc[UR6][R12.64] ;  /* 0x000000060c0b7981 */ /* 0x000f68000c1e1900 */
[----:B------:R-:W5:Y:S04]  /*0350*/  LDG.E R7, desc[UR6][R2.64+-0x4] ;  /* 0xfffffc0602077981 */ /* 0x000f68000c1e1900 */
[----:B------:R-:W5:Y:S04]  /*0360*/  LDG.E R8, desc[UR6][R2.64] ;  /* 0x0000000602087981 */ /* 0x000f68000c1e1900 */
[----:B------:R-:W5:Y:S01]  /*0370*/  LDG.E R9, desc[UR6][R2.64+0x8] ;  /* 0x0000080602097981 */ /* 0x000f62000c1e1900 */
[----:B--2---:R-:W-:-:S02]  /*0380*/  IMAD R21, R21, R24, R25 ;  /* 0x0000001815157224 */ /* 0x004fc400078e0219 */
[C---:B------:R-:W-:Y:S02]  /*0390*/  IMAD.WIDE R24, R15.reuse, 0x4, R12 ;  /* 0x000000040f187825 */ /* 0x040fe400078e020c */
[----:B------:R-:W2:Y:S02]  /*03a0*/  LDG.E R12, desc[UR6][R2.64+0x4] ;  /* 0x00000406020c7981 */ /* 0x000ea4000c1e1900 */
[----:B-1----:R-:W-:Y:S02]  /*03b0*/  IMAD.WIDE R4, R15, 0x4, R24 ;  /* 0x000000040f047825 */ /* 0x002fe400078e0218 */
[----:B------:R0:W2:Y:S04]  /*03c0*/  LDG.E R13, desc[UR6][R2.64+0xc] ;  /* 0x00000c06020d7981 */ /* 0x0000a8000c1e1900 */
[----:B------:R-:W2:Y:S04]  /*03d0*/  LDG.E R4, desc[UR6][R4.64] ;  /* 0x0000000604047981 */ /* 0x000ea8000c1e1900 */
[----:B------:R-:W0:Y:S01]  /*03e0*/  LDG.E R2, desc[UR6][R24.64] ;  /* 0x0000000618027981 */ /* 0x000e22000c1e1900 */
[----:B---3--:R-:W-:Y:S01]  /*03f0*/  IMAD R10, R23, R10, R21 ;  /* 0x0000000a170a7224 */ /* 0x008fe200078e0215 */
[----:B------:R-:W-:-:S03]  /*0400*/  IADD3 R20, PT, PT, R20, 0x8, RZ ;  /* 0x0000000814147810 */ /* 0x000fc60007ffe0ff */
[----:B----4-:R-:W-:Y:S01]  /*0410*/  IMAD R10, R28, R27, R10 ;  /* 0x0000001b1c0a7224 */ /* 0x010fe200078e020a */
[----:B------:R-:W-:-:S03]  /*0420*/  ISETP.NE.AND P1, PT, R20, RZ, PT ;  /* 0x000000ff1400720c */ /* 0x000fc60003f25270 */
[----:B-----5:R-:W-:-:S04]  /*0430*/  IMAD R6, R7, R6, R10 ;  /* 0x0000000607067224 */ /* 0x020fc800078e020a */
[----:B------:R-:W-:Y:S01]  /*0440*/  IMAD R6, R8, R29, R6 ;  /* 0x0000001d08067224 */ /* 0x000fe200078e0206 */
[----:B------:R-:W-:Y:S02]  /*0450*/  LEA R22, R15, R22, 0x3 ;  /* 0x000000160f167211 */ /* 0x000fe400078e18ff */
[----:B------:R-:W-:Y:S01]  /*0460*/  IADD3 R16, PT, PT, R16, 0x8, RZ ;  /* 0x0000000810107810 */ /* 0x000fe20007ffe0ff */
[----:B--2---:R-:W-:-:S04]  /*0470*/  IMAD R6, R12, R11, R6 ;  /* 0x0000000b0c067224 */ /* 0x004fc800078e0206 */
[----:B0-----:R-:W-:-:S04]  /*0480*/  IMAD R2, R9, R2, R6 ;  /* 0x0000000209027224 */ /* 0x001fc800078e0206 */
[----:B------:R-:W-:Y:S01]  /*0490*/  IMAD R25, R13, R4, R2 ;  /* 0x000000040d197224 */ /* 0x000fe200078e0202 */
[----:B------:R-:W-:Y:S06]  /*04a0*/  @P1 BRA `(.L_x_2) ;  /* 0xfffffffc005c1947 */ /* 0x000fec000383ffff */
.L_x_1:
[----:B------:R-:W-:Y:S05]  /*04b0*/  @!P0 BRA `(.L_x_0) ;  /* 0x0000000000d48947 */ /* 0x000fea0003800000 */
[----:B------:R-:W-:Y:S02]  /*04c0*/  ISETP.GE.U32.AND P0, PT, R26, 0x4, PT ;  /* 0x000000041a00780c */ /* 0x000fe40003f06070 */
[----:B------:R-:W-:-:S04]  /*04d0*/  LOP3.LUT R13, R17, 0x3, RZ, 0xc0, !PT ;  /* 0x00000003110d7812 */ /* 0x000fc800078ec0ff */
[----:B------:R-:W-:-:S07]  /*04e0*/  ISETP.NE.AND P1, PT, R13, RZ, PT ;  /* 0x000000ff0d00720c */ /* 0x000fce0003f25270 */
[----:B------:R-:W-:Y:S06]  /*04f0*/  @!P0 BRA `(.L_x_3) ;  /* 0x0000000000588947 */ /* 0x000fec0003800000 */
[----:B------:R-:W0:Y:S01]  /*0500*/  LDC.64 R8, c[0x0][0x388] ;  /* 0x0000e200ff087b82 */ /* 0x000e220000000a00 */
[----:B------:R-:W-:Y:S01]  /*0510*/  IMAD R7, R19, R15, R0 ;  /* 0x0000000f13077224 */ /* 0x000fe200078e0200 */
[----:B------:R-:W-:-:S06]  /*0520*/  IADD3 R5, PT, PT, R18, R19, RZ ;  /* 0x0000001312057210 */ /* 0x000fcc0007ffe0ff */
[----:B------:R-:W1:Y:S01]  /*0530*/  LDC.64 R2, c[0x0][0x380] ;  /* 0x0000e000ff027b82 */ /* 0x000e620000000a00 */
[----:B0-----:R-:W-:-:S04]  /*0540*/  IMAD.WIDE R8, R7, 0x4, R8 ;  /* 0x0000000407087825 */ /* 0x001fc800078e0208 */
[----:B------:R-:W-:Y:S02]  /*0550*/  IMAD.WIDE R10, R15, 0x4, R8 ;  /* 0x000000040f0a7825 */ /* 0x000fe400078e0208 */
[----:B------:R-:W2:Y:S02]  /*0560*/  LDG.E R8, desc[UR6][R8.64] ;  /* 0x0000000608087981 */ /* 0x000ea4000c1e1900 */
[----:B-1----:R-:W-:-:S04]  /*0570*/  IMAD.WIDE R2, R5, 0x4, R2 ;  /* 0x0000000405027825 */ /* 0x002fc800078e0202 */
[C---:B------:R-:W-:Y:S01]  /*0580*/  IMAD.WIDE R4, R15.reuse, 0x4, R10 ;  /* 0x000000040f047825 */ /* 0x040fe200078e020a */
[----:B------:R-:W2:Y:S04]  /*0590*/  LDG.E R12, desc[UR6][R2.64] ;  /* 0x00000006020c7981 */ /* 0x000ea8000c1e1900 */
[----:B------:R-:W3:Y:S01]  /*05a0*/  LDG.E R10, desc[UR6][R10.64] ;  /* 0x000000060a0a7981 */ /* 0x000ee2000c1e1900 */
[----:B------:R-:W-:-:S03]  /*05b0*/  IMAD.WIDE R6, R15, 0x4, R4 ;  /* 0x000000040f067825 */ /* 0x000fc600078e0204 */
[----:B------:R-:W3:Y:S04]  /*05c0*/  LDG.E R21, desc[UR6][R2.64+0x4] ;  /* 0x0000040602157981 */ /* 0x000ee8000c1e1900 */
[----:B------:R-:W4:Y:S04]  /*05d0*/  LDG.E R16, desc[UR6][R4.64] ;  /* 0x0000000604107981 */ /* 0x000f28000c1e1900 */
[----:B------:R-:W4:Y:S04]  /*05e0*/  LDG.E R23, desc[UR6][R2.64+0x8] ;  /* 0x0000080602177981 */ /* 0x000f28000c1e1900 */
[----:B------:R-:W5:Y:S04]  /*05f0*/  LDG.E R27, desc[UR6][R2.64+0xc] ;  /* 0x00000c06021b7981 */ /* 0x000f68000c1e1900 */
[----:B------:R-:W5:Y:S01]  /*0600*/  LDG.E R6, desc[UR6][R6.64] ;  /* 0x0000000606067981 */ /* 0x000f62000c1e1900 */
[----:B------:R-:W-:Y:S01]  /*0610*/  IADD3 R19, PT, PT, R19, 0x4, RZ ;  /* 0x0000000413137810 */ /* 0x000fe20007ffe0ff */
[----:B--2---:R-:W-:-:S04]  /*0620*/  IMAD R12, R12, R8, R25 ;  /* 0x000000080c0c7224 */ /* 0x004fc800078e0219 */
[----:B---3--:R-:W-:-:S04]  /*0630*/  IMAD R12, R21, R10, R12 ;  /* 0x0000000a150c7224 */ /* 0x008fc800078e020c */
[----:B----4-:R-:W-:-:S04]  /*0640*/  IMAD R12, R23, R16, R12 ;  /* 0x00000010170c7224 */ /* 0x010fc800078e020c */
[----:B-----5:R-:W-:-:S07]  /*0650*/  IMAD R25, R27, R6, R12 ;  /* 0x000000061b197224 */ /* 0x020fce00078e020c */
.L_x_3:
[----:B------:R-:W-:Y:S05]  /*0660*/  @!P1 BRA `(.L_x_0) ;  /* 0x0000000000689947 */ /* 0x000fea0003800000 */
[----:B------:R-:W0:Y:S01]  /*0670*/  LDC.64 R8, c[0x0][0x388] ;  /* 0x0000e200ff087b82 */ /* 0x000e220000000a00 */
[----:B------:R-:W-:Y:S02]  /*0680*/  ISETP.NE.AND P0, PT, R13, 0x1, PT ;  /* 0x000000010d00780c */ /* 0x000fe40003f05270 */
[----:B------:R-:W-:-:S04]  /*0690*/  LOP3.LUT R17, R17, 0x1, RZ, 0xc0, !PT ;  /* 0x0000000111117812 */ /* 0x000fc800078ec0ff */
[----:B------:R-:W-:Y:S01]  /*06a0*/  ISETP.NE.U32.AND P1, PT, R17, 0x1, PT ;  /* 0x000000011100780c */ /* 0x000fe20003f25070 */
[----:B------:R-:W1:Y:S06]  /*06b0*/  LDC.64 R6, c[0x0][0x380] ;  /* 0x0000e000ff067b82 */ /* 0x000e6c0000000a00 */
[C---:B------:R-:W-:Y:S01]  /*06c0*/  @P0 IMAD R13, R19.reuse, R15, R0 ;  /* 0x0000000f130d0224 */ /* 0x040fe200078e0200 */
[----:B------:R-:W-:Y:S01]  /*06d0*/  @P0 IADD3 R11, PT, PT, R18, R19, RZ ;  /* 0x00000013120b0210 */ /* 0x000fe20007ffe0ff */
[----:B------:R-:W2:Y:S01]  /*06e0*/  LDC.64 R4, c[0x0][0x380] ;  /* 0x0000e000ff047b82 */ /* 0x000ea20000000a00 */
[----:B------:R-:W-:-:S07]  /*06f0*/  @P0 IADD3 R19, PT, PT, R19, 0x2, RZ ;  /* 0x0000000213130810 */ /* 0x000fce0007ffe0ff */
[----:B------:R-:W3:Y:S01]  /*0700*/  LDC.64 R2, c[0x0][0x388] ;  /* 0x0000e200ff027b82 */ /* 0x000ee20000000a00 */
[----:B0-----:R-:W-:Y:S01]  /*0710*/  @P0 IMAD.WIDE R8, R13, 0x4, R8 ;  /* 0x000000040d080825 */ /* 0x001fe200078e0208 */
[----:B------:R-:W-:-:S03]  /*0720*/  @!P1 IADD3 R13, PT, PT, R18, R19, RZ ;  /* 0x00000013120d9210 */ /* 0x000fc60007ffe0ff */
[----:B------:R-:W-:Y:S01]  /*0730*/  @!P1 IMAD R19, R19, R15, R0 ;  /* 0x0000000f13139224 */ /* 0x000fe200078e0200 */
[----:B------:R-:W4:Y:S01]  /*0740*/  @P0 LDG.E R16, desc[UR6][R8.64] ;  /* 0x0000000608100981 */ /* 0x000f22000c1e1900 */
[----:B-1----:R-:W-:-:S04]  /*0750*/  @P0 IMAD.WIDE R6, R11, 0x4, R6 ;  /* 0x000000040b060825 */ /* 0x002fc800078e0206 */
[----:B------:R-:W-:Y:S01]  /*0760*/  @P0 IMAD.WIDE R10, R15, 0x4, R8 ;  /* 0x000000040f0a0825 */ /* 0x000fe200078e0208 */
[----:B------:R-:W4:Y:S03]  /*0770*/  @P0 LDG.E R12, desc[UR6][R6.64] ;  /* 0x00000006060c0981 */ /* 0x000f26000c1e1900 */
[----:B--2---:R-:W-:Y:S01]  /*0780*/  @!P1 IMAD.WIDE R4, R13, 0x4, R4 ;  /* 0x000000040d049825 */ /* 0x004fe200078e0204 */
[----:B------:R-:W2:Y:S04]  /*0790*/  @P0 LDG.E R17, desc[UR6][R6.64+0x4] ;  /* 0x0000040606110981 */ /* 0x000ea8000c1e1900 */
[----:B------:R-:W2:Y:S01]  /*07a0*/  @P0 LDG.E R10, desc[UR6][R10.64] ;  /* 0x000000060a0a0981 */ /* 0x000ea2000c1e1900 */
[----:B---3--:R-:W-:-:S03]  /*07b0*/  @!P1 IMAD.WIDE R2, R19, 0x4, R2 ;  /* 0x0000000413029825 */ /* 0x008fc600078e0202 */
[----:B------:R-:W3:Y:S04]  /*07c0*/  @!P1 LDG.E R4, desc[UR6][R4.64] ;  /* 0x0000000604049981 */ /* 0x000ee8000c1e1900 */
[----:B------:R-:W3:Y:S01]  /*07d0*/  @!P1 LDG.E R2, desc[UR6][R2.64] ;  /* 0x0000000602029981 */ /* 0x000ee2000c1e1900 */
[----:B----4-:R-:W-:-:S04]  /*07e0*/  @P0 IMAD R12, R12, R16, R25 ;  /* 0x000000100c0c0224 */ /* 0x010fc800078e0219 */
[----:B--2---:R-:W-:-:S04]  /*07f0*/  @P0 IMAD R25, R17, R10, R12 ;  /* 0x0000000a11190224 */ /* 0x004fc800078e020c */
[----:B---3--:R-:W-:-:S07]  /*0800*/  @!P1 IMAD R25, R4, R2, R25 ;  /* 0x0000000204199224 */ /* 0x008fce00078e0219 */
.L_x_0:
[----:B------:R-:W0:Y:S01]  /*0810*/  LDC.64 R2, c[0x0][0x390] ;  /* 0x0000e400ff027b82 */ /* 0x000e220000000a00 */
[----:B------:R-:W-:-:S04]  /*0820*/  IMAD R15, R14, R15, R0 ;  /* 0x0000000f0e0f7224 */ /* 0x000fc800078e0200 */
[----:B0-----:R-:W-:-:S05]  /*0830*/  IMAD.WIDE R2, R15, 0x4, R2 ;  /* 0x000000040f027825 */ /* 0x001fca00078e0202 */
[----:B------:R-:W-:Y:S01]  /*0840*/  STG.E desc[UR6][R2.64], R25 ;  /* 0x0000001902007986 */ /* 0x000fe2000c101906 */
[----:B------:R-:W-:Y:S05]  /*0850*/  EXIT ;  /* 0x000000000000794d */ /* 0x000fea0003800000 */
.L_x_4:
[----:B------:R-:W-:-:S00]  /*0860*/  BRA `(.L_x_4) ;  /* 0xfffffffc00fc7947 */ /* 0x000fc0000383ffff */
[----:B------:R-:W-:-:S00]  /*0870*/  NOP ;  /* 0x0000000000007918 */ /* 0x000fc00000000000 */
        /* <DEDUP_REMOVED lines=8> */
.L_x_5:


//--------------------- .nv.shared.reserved.0     --------------------------
	.section	.nv.shared.reserved.0,"aw",@nobits
	.weak		__nv_reservedSMEM_offset_0_alias
	.size		__nv_reservedSMEM_offset_0_alias, 0, 64
	.other		__nv_reservedSMEM_offset_0_alias,@"STO_CUDA_RESERVED_SHARED STV_DEFAULT"
__nv_reservedSMEM_offset_0_alias:
	.zero		0
	.zero		64


//--------------------- .nv.constant0._Z12multiply_gpuPiS_S_iii --------------------------
	.section	.nv.constant0._Z12multiply_gpuPiS_S_iii,"a",@progbits
	.sectionflags	@""
	.align	4
.nv.constant0._Z12multiply_gpuPiS_S_iii:
	.zero		932


//--------------------- SYMBOLS --------------------------

	.type		.nv.reservedSmem.offset0,@object
	.size		.nv.reservedSmem.offset0,0x4
